	.headerflags	@"EF_CUDA_TEXMODE_UNIFIED EF_CUDA_64BIT_ADDRESS EF_CUDA_ACCELERATORS EF_CUDA_SM90 EF_CUDA_VIRTUAL_SM(EF_CUDA_SM90)"
	.elftype	@"ET_EXEC"


//--------------------- .nv.info                  --------------------------
	.section	.nv.info,"",@"SHT_CUDA_INFO"
	.align	4


	//----- nvinfo : EIATTR_REGCOUNT
	.align		4
        /*0000*/ 	.byte	0x04, 0x2f
        /*0002*/ 	.short	(.L_2 - .L_1)
	.align		4
.L_1:
        /*0004*/ 	.word	index@(triton_poi_fused_elu_19)
        /*0008*/ 	.word	0x0000001f


	//----- nvinfo : EIATTR_MIN_STACK_SIZE
	.align		4
.L_2:
        /*000c*/ 	.byte	0x04, 0x12
        /*000e*/ 	.short	(.L_4 - .L_3)
	.align		4
.L_3:
        /*0010*/ 	.word	index@(triton_poi_fused_elu_19)
        /*0014*/ 	.word	0x00000000


	//----- nvinfo : EIATTR_FRAME_SIZE
	.align		4
.L_4:
        /*0018*/ 	.byte	0x04, 0x11
        /*001a*/ 	.short	(.L_6 - .L_5)
	.align		4
.L_5:
        /*001c*/ 	.word	index@(triton_poi_fused_elu_19)
        /*0020*/ 	.word	0x00000000


	//----- nvinfo : EIATTR_MIN_STACK_SIZE
	.align		4
.L_6:
        /*0024*/ 	.byte	0x04, 0x12
        /*0026*/ 	.short	(.L_8 - .L_7)
	.align		4
.L_7:
        /*0028*/ 	.word	index@(triton_poi_fused_elu_19)
        /*002c*/ 	.word	0x00000000
.L_8:


//--------------------- .nv.info.triton_poi_fused_elu_19 --------------------------
	.section	.nv.info.triton_poi_fused_elu_19,"",@"SHT_CUDA_INFO"
	.sectionflags	@""
	.align	4


	//----- nvinfo : EIATTR_CUDA_API_VERSION
	.align		4
        /*0000*/ 	.byte	0x04, 0x37
        /*0002*/ 	.short	(.L_10 - .L_9)
.L_9:
        /*0004*/ 	.word	0x0000007c


	//----- nvinfo : EIATTR_KPARAM_INFO
	.align		4
.L_10:
        /*0008*/ 	.byte	0x04, 0x17
        /*000a*/ 	.short	(.L_12 - .L_11)
.L_11:
        /*000c*/ 	.word	0x00000000
        /*0010*/ 	.short	0x0003
        /*0012*/ 	.short	0x0014
        /*0014*/ 	.byte	0x00, 0xf0, 0x11, 0x00


	//----- nvinfo : EIATTR_KPARAM_INFO
	.align		4
.L_12:
        /*0018*/ 	.byte	0x04, 0x17
        /*001a*/ 	.short	(.L_14 - .L_13)
.L_13:
        /*001c*/ 	.word	0x00000000
        /*0020*/ 	.short	0x0002
        /*0022*/ 	.short	0x0010
        /*0024*/ 	.byte	0x00, 0xf0, 0x11, 0x00


	//----- nvinfo : EIATTR_KPARAM_INFO
	.align		4
.L_14:
        /*0028*/ 	.byte	0x04, 0x17
        /*002a*/ 	.short	(.L_16 - .L_15)
.L_15:
        /*002c*/ 	.word	0x00000000
        /*0030*/ 	.short	0x0001
        /*0032*/ 	.short	0x0008
        /*0034*/ 	.byte	0x00, 0xf4, 0x21, 0x00


	//----- nvinfo : EIATTR_KPARAM_INFO
	.align		4
.L_16:
        /*0038*/ 	.byte	0x04, 0x17
        /*003a*/ 	.short	(.L_18 - .L_17)
.L_17:
        /*003c*/ 	.word	0x00000000
        /*0040*/ 	.short	0x0000
        /*0042*/ 	.short	0x0000
        /*0044*/ 	.byte	0x00, 0xf4, 0x21, 0x00


	//----- nvinfo : EIATTR_SPARSE_MMA_MASK
	.align		4
.L_18:
        /*0048*/ 	.byte	0x03, 0x50
        /*004a*/ 	.short	0x0000


	//----- nvinfo : EIATTR_MAXREG_COUNT
	.align		4
        /*004c*/ 	.byte	0x03, 0x1b
        /*004e*/ 	.short	0x00ff


	//----- nvinfo : EIATTR_EXIT_INSTR_OFFSETS
	.align		4
        /*0050*/ 	.byte	0x04, 0x1c
        /*0052*/ 	.short	(.L_20 - .L_19)


	//   ....[0]....
.L_19:
        /*0054*/ 	.word	0x000012e0


	//   ....[1]....
        /*0058*/ 	.word	0x00001330


	//----- nvinfo : EIATTR_REQNTID
	.align		4
.L_20:
        /*005c*/ 	.byte	0x04, 0x10
        /*005e*/ 	.short	(.L_22 - .L_21)
.L_21:
        /*0060*/ 	.word	0x00000080
        /*0064*/ 	.word	0x00000001
        /*0068*/ 	.word	0x00000001


	//----- nvinfo : EIATTR_CBANK_PARAM_SIZE
	.align		4
.L_22:
        /*006c*/ 	.byte	0x03, 0x19
        /*006e*/ 	.short	0x0018


	//----- nvinfo : EIATTR_PARAM_CBANK
	.align		4
        /*0070*/ 	.byte	0x04, 0x0a
        /*0072*/ 	.short	(.L_24 - .L_23)
	.align		4
.L_23:
        /*0074*/ 	.word	index@(.nv.constant0.triton_poi_fused_elu_19)
        /*0078*/ 	.short	0x0210
        /*007a*/ 	.short	0x0018


	//----- nvinfo : EIATTR_SW_WAR
	.align		4
.L_24:
        /*007c*/ 	.byte	0x04, 0x36
        /*007e*/ 	.short	(.L_26 - .L_25)
.L_25:
        /*0080*/ 	.word	0x00000008
.L_26:


//--------------------- .nv.callgraph             --------------------------
	.section	.nv.callgraph,"",@"SHT_CUDA_CALLGRAPH"
	.align	4
	.sectionentsize	8
	.align		4
        /*0000*/ 	.word	0x00000000
	.align		4
        /*0004*/ 	.word	0xffffffff
	.align		4
        /*0008*/ 	.word	0x00000000
	.align		4
        /*000c*/ 	.word	0xfffffffe
	.align		4
        /*0010*/ 	.word	0x00000000
	.align		4
        /*0014*/ 	.word	0xfffffffd
	.align		4
        /*0018*/ 	.word	0x00000000
	.align		4
        /*001c*/ 	.word	0xfffffffc


//--------------------- .nv.constant4             --------------------------
	.section	.nv.constant4,"a",@progbits
	.align	8
	.align		8
.nv.constant4:
        /*0000*/ 	.dword	_$_str


//--------------------- .text.triton_poi_fused_elu_19 --------------------------
	.section	.text.triton_poi_fused_elu_19,"ax",@progbits
	.sectionflags	@"SHF_BARRIERS=1"
	.align	128
        .global         triton_poi_fused_elu_19
        .type           triton_poi_fused_elu_19,@function
        .size           triton_poi_fused_elu_19,(.L_x_1 - triton_poi_fused_elu_19)
        .other          triton_poi_fused_elu_19,@"STO_CUDA_ENTRY STV_DEFAULT"
triton_poi_fused_elu_19:
.text.triton_poi_fused_elu_19:
[----:B------:R-:W0:Y:S02]  /*0000*/  LDC R1, c[0x0][0x28] ;  /* 0x00000a00ff017b82 */ /* 0x000e240000000800 */
[----:B------:R-:W1:Y:S01]  /*0010*/  S2R R3, SR_CTAID.X ;  /* 0x0000000000037919 */ /* 0x000e620000002500 */
[----:B------:R-:W2:Y:S01]  /*0020*/  LDC.64 R4, c[0x0][0x210] ;  /* 0x00008400ff047b82 */ /* 0x000ea20000000a00 */
[----:B------:R-:W-:Y:S02]  /*0030*/  CS2R R8, SRZ ;  /* 0x0000000000087805 */ /* 0x000fe4000001ff00 */
[----:B------:R-:W-:Y:S01]  /*0040*/  CS2R R10, SRZ ;  /* 0x00000000000a7805 */ /* 0x000fe2000001ff00 */
[----:B------:R-:W3:Y:S01]  /*0050*/  S2R R17, SR_TID.X ;  /* 0x0000000000117919 */ /* 0x000ee20000002100 */
[----:B------:R-:W-:Y:S01]  /*0060*/  ULDC.64 UR6, c[0x0][0x208] ;  /* 0x0000820000067ab9 */ /* 0x000fe20000000a00 */
[----:B------:R-:W4:Y:S01]  /*0070*/  S2R R2, SR_CTAID.Y ;  /* 0x0000000000027919 */ /* 0x000f220000002600 */
[----:B-1----:R-:W-:Y:S02]  /*0080*/  IMAD.SHL.U32 R3, R3, 0x20, RZ ;  /* 0x0000002003037824 */ /* 0x002fe400078e00ff */
[----:B---3--:R-:W-:Y:S01]  /*0090*/  IMAD.SHL.U32 R0, R17, 0x4, RZ ;  /* 0x0000000411007824 */ /* 0x008fe200078e00ff */
[----:B------:R-:W-:Y:S01]  /*00a0*/  SHF.R.U32.HI R7, RZ, 0x3, R17 ;  /* 0x00000003ff077819 */ /* 0x000fe20000011611 */
[----:B----4-:R-:W-:-:S03]  /*00b0*/  IMAD.SHL.U32 R2, R2, 0x20, RZ ;  /* 0x0000002002027824 */ /* 0x010fc600078e00ff */
[----:B------:R-:W-:Y:S02]  /*00c0*/  LOP3.LUT R6, R3, 0x1c, R0, 0xf8, !PT ;  /* 0x0000001c03067812 */ /* 0x000fe400078ef800 */
[----:B------:R-:W-:Y:S02]  /*00d0*/  SGXT.U32 R7, R7, 0x4 ;  /* 0x000000040707781a */ /* 0x000fe40000000000 */
[----:B------:R-:W-:Y:S02]  /*00e0*/  ISETP.GE.AND P0, PT, R6, 0x400, PT ;  /* 0x000004000600780c */ /* 0x000fe40003f06270 */
[----:B------:R-:W-:-:S04]  /*00f0*/  LOP3.LUT R0, R2, R7, RZ, 0xfc, !PT ;  /* 0x0000000702007212 */ /* 0x000fc800078efcff */
[C---:B------:R-:W-:Y:S01]  /*0100*/  ISETP.LT.AND P1, PT, R0.reuse, 0x200, !P0 ;  /* 0x000002000000780c */ /* 0x040fe20004721270 */
[----:B------:R-:W-:-:S04]  /*0110*/  IMAD R13, R0, 0x400, R6 ;  /* 0x00000400000d7824 */ /* 0x000fc800078e0206 */
[----:B--2---:R-:W-:-:S08]  /*0120*/  IMAD.WIDE R12, R13, 0x4, R4 ;  /* 0x000000040d0c7825 */ /* 0x004fd000078e0204 */
[----:B------:R-:W2:Y:S01]  /*0130*/  @P1 LDG.E.EL.128 R8, desc[UR6][R12.64] ;  /* 0x000000060c081981 */ /* 0x000ea2000c2e1d00 */
[----:B------:R-:W-:-:S04]  /*0140*/  LOP3.LUT R7, R2, 0x10, R7, 0xfe, !PT ;  /* 0x0000001002077812 */ /* 0x000fc800078efe07 */
[C---:B------:R-:W-:Y:S02]  /*0150*/  ISETP.LT.AND P0, PT, R7.reuse, 0x200, !P0 ;  /* 0x000002000700780c */ /* 0x040fe40004701270 */
[----:B------:R-:W-:Y:S02]  /*0160*/  LEA R15, R7, R6, 0xa ;  /* 0x00000006070f7211 */ /* 0x000fe400078e50ff */
[----:B------:R-:W-:-:S03]  /*0170*/  CS2R R6, SRZ ;  /* 0x0000000000067805 */ /* 0x000fc6000001ff00 */
[----:B------:R-:W-:Y:S01]  /*0180*/  IMAD.WIDE R14, R15, 0x4, R4 ;  /* 0x000000040f0e7825 */ /* 0x000fe200078e0204 */
[----:B------:R-:W-:-:S06]  /*0190*/  CS2R R4, SRZ ;  /* 0x0000000000047805 */ /* 0x000fcc000001ff00 */
[----:B------:R1:W3:Y:S01]  /*01a0*/  @P0 LDG.E.EL.128 R4, desc[UR6][R14.64] ;  /* 0x000000060e040981 */ /* 0x0002e2000c2e1d00 */
[----:B------:R-:W-:Y:S01]  /*01b0*/  IMAD.MOV.U32 R16, RZ, RZ, 0x3ab5ebe6 ;  /* 0x3ab5ebe6ff107424 */ /* 0x000fe200078e00ff */
[----:B------:R-:W4:Y:S01]  /*01c0*/  S2UR UR5, SR_CgaCtaId ;  /* 0x00000000000579c3 */ /* 0x000f220000008800 */
[----:B------:R-:W-:Y:S02]  /*01d0*/  UMOV UR4, 0x400 ;  /* 0x0000040000047882 */ /* 0x000fe40000000000 */
[----:B----4-:R-:W-:Y:S01]  /*01e0*/  UPRMT UR4, UR5, 0x654, UR4 ;  /* 0x0000065405047896 */ /* 0x010fe20008000004 */
[C---:B--2---:R-:W-:Y:S01]  /*01f0*/  FMUL R0, R8.reuse, 1.4426950216293334961 ;  /* 0x3fb8aa3b08007820 */ /* 0x044fe20000400000 */
[C---:B------:R-:W-:Y:S01]  /*0200*/  FMUL R18, R9.reuse, 1.4426950216293334961 ;  /* 0x3fb8aa3b09127820 */ /* 0x040fe20000400000 */
[----:B------:R-:W-:Y:S01]  /*0210*/  FADD.FTZ R12, |R8|, -RZ ;  /* 0x800000ff080c7221 */ /* 0x000fe20000010200 */
[----:B------:R-:W-:Y:S01]  /*0220*/  FADD.FTZ R13, |R9|, -RZ ;  /* 0x800000ff090d7221 */ /* 0x000fe20000010200 */
[----:B------:R-:W-:-:S02]  /*0230*/  FMUL R21, R10, 1.4426950216293334961 ;  /* 0x3fb8aa3b0a157820 */ /* 0x000fc40000400000 */
[----:B------:R-:W2:Y:S01]  /*0240*/  FRND R0, R0 ;  /* 0x0000000000007307 */ /* 0x000ea20000201000 */
[----:B------:R-:W-:Y:S02]  /*0250*/  FSETP.GEU.AND P0, PT, R12, 0.40999999642372131348, PT ;  /* 0x3ed1eb850c00780b */ /* 0x000fe40003f0e000 */
[----:B------:R-:W-:-:S05]  /*0260*/  FSETP.GEU.AND P1, PT, R13, 0.40999999642372131348, PT ;  /* 0x3ed1eb850d00780b */ /* 0x000fca0003f2e000 */
[----:B------:R-:W4:Y:S01]  /*0270*/  FRND R18, R18 ;  /* 0x0000001200127307 */ /* 0x000f220000201000 */
[----:B--2---:R-:W-:-:S07]  /*0280*/  FSEL R19, R0, RZ, P0 ;  /* 0x000000ff00137208 */ /* 0x004fce0000000000 */
[----:B------:R-:W-:Y:S01]  /*0290*/  FRND R21, R21 ;  /* 0x0000001500157307 */ /* 0x000fe20000201000 */
[C---:B------:R-:W-:Y:S01]  /*02a0*/  FSETP.NEU.AND P4, PT, R19.reuse, 128, PT ;  /* 0x430000001300780b */ /* 0x040fe20003f8d000 */
[----:B------:R-:W-:Y:S01]  /*02b0*/  FFMA.FTZ R12, -R19, 0.693145751953125, R8 ;  /* 0x3f317200130c7823 */ /* 0x000fe20000010108 */
[----:B----4-:R-:W-:-:S03]  /*02c0*/  FSEL R22, R18, RZ, P1 ;  /* 0x000000ff12167208 */ /* 0x010fc60000800000 */
[C---:B------:R-:W-:Y:S01]  /*02d0*/  FFMA.FTZ R13, -R19.reuse, 1.428606765330187045e-06, R12 ;  /* 0x35bfbe8e130d7823 */ /* 0x040fe2000001010c */
[----:B------:R-:W-:Y:S02]  /*02e0*/  FSEL R20, R19, 127, P4 ;  /* 0x42fe000013147808 */ /* 0x000fe40002000000 */
[C---:B------:R-:W-:Y:S01]  /*02f0*/  FSETP.NEU.AND P2, PT, R22.reuse, 128, PT ;  /* 0x430000001600780b */ /* 0x040fe20003f4d000 */
[C---:B-1----:R-:W-:Y:S01]  /*0300*/  FFMA.FTZ R15, -R22.reuse, 0.693145751953125, R9 ;  /* 0x3f317200160f7823 */ /* 0x042fe20000010109 */
[----:B------:R-:W-:Y:S01]  /*0310*/  FFMA.FTZ R12, R13, R16, 0.0083824126049876213074 ;  /* 0x3c0956630d0c7423 */ /* 0x000fe20000010010 */
[----:B------:R-:W-:Y:S01]  /*0320*/  FSEL R26, R19, 127, P4 ;  /* 0x42fe0000131a7808 */ /* 0x000fe20002000000 */
[----:B------:R-:W1:Y:S01]  /*0330*/  MUFU.EX2 R20, R20 ;  /* 0x0000001400147308 */ /* 0x000e620000000800 */
[C---:B------:R-:W-:Y:S01]  /*0340*/  FFMA.FTZ R15, -R22.reuse, 1.428606765330187045e-06, R15 ;  /* 0x35bfbe8e160f7823 */ /* 0x040fe2000001010f */
[C---:B------:R-:W-:Y:S01]  /*0350*/  FSEL R18, R22.reuse, 127, P2 ;  /* 0x42fe000016127808 */ /* 0x040fe20001000000 */
[----:B------:R-:W-:Y:S01]  /*0360*/  FFMA.FTZ R14, R13, R12, 0.041667830199003219604 ;  /* 0x3d2aabe30d0e7423 */ /* 0x000fe2000001000c */
[----:B------:R-:W-:Y:S01]  /*0370*/  FSEL R22, R22, 127, P2 ;  /* 0x42fe000016167808 */ /* 0x000fe20001000000 */
[----:B------:R-:W-:Y:S01]  /*0380*/  FFMA.FTZ R0, R15, R16, 0.0083824126049876213074 ;  /* 0x3c0956630f007423 */ /* 0x000fe20000010010 */
[----:B------:R-:W-:Y:S01]  /*0390*/  FSETP.GT.AND P5, PT, R26, 128, PT ;  /* 0x430000001a00780b */ /* 0x000fe20003fa4000 */
[----:B------:R-:W-:Y:S01]  /*03a0*/  FFMA.FTZ R14, R13, R14, 0.16666397452354431152 ;  /* 0x3e2aa9f60d0e7423 */ /* 0x000fe2000001000e */
[----:B------:R-:W2:Y:S01]  /*03b0*/  MUFU.EX2 R18, R18 ;  /* 0x0000001200127308 */ /* 0x000ea20000000800 */
[----:B------:R-:W-:Y:S01]  /*03c0*/  FFMA.FTZ R0, R15, R0, 0.041667830199003219604 ;  /* 0x3d2aabe30f007423 */ /* 0x000fe20000010000 */
[C---:B------:R-:W-:Y:S01]  /*03d0*/  FSETP.GEU.AND P3, PT, R22.reuse, -25, PT ;  /* 0xc1c800001600780b */ /* 0x040fe20003f6e000 */
[----:B------:R-:W-:Y:S01]  /*03e0*/  FFMA.FTZ R14, R13, R14, 0.49999994039535522461 ;  /* 0x3efffffe0d0e7423 */ /* 0x000fe2000001000e */
[----:B------:R-:W-:Y:S01]  /*03f0*/  FSETP.GT.AND P6, PT, R22, 128, PT ;  /* 0x430000001600780b */ /* 0x000fe20003fc4000 */
[----:B------:R-:W-:Y:S01]  /*0400*/  FFMA.FTZ R12, R15, R0, 0.16666397452354431152 ;  /* 0x3e2aa9f60f0c7423 */ /* 0x000fe20000010000 */
[----:B------:R-:W-:Y:S01]  /*0410*/  FADD.FTZ R0, |R10|, -RZ ;  /* 0x800000ff0a007221 */ /* 0x000fe20000010200 */
[----:B------:R-:W-:Y:S01]  /*0420*/  FMUL R14, R13, R14 ;  /* 0x0000000e0d0e7220 */ /* 0x000fe20000400000 */
[----:B-1----:R-:W-:Y:S01]  /*0430*/  FADD R27, R20, -1 ;  /* 0xbf800000141b7421 */ /* 0x002fe20000000000 */
[----:B------:R-:W-:-:S02]  /*0440*/  FFMA.FTZ R12, R15, R12, 0.49999994039535522461 ;  /* 0x3efffffe0f0c7423 */ /* 0x000fc4000001000c */
[----:B------:R-:W-:Y:S01]  /*0450*/  FFMA.FTZ R25, R13, R14, R13 ;  /* 0x0000000e0d197223 */ /* 0x000fe2000001000d */
[----:B------:R-:W-:Y:S01]  /*0460*/  FSETP.GEU.AND P0, PT, R0, 0.40999999642372131348, PT ;  /* 0x3ed1eb850000780b */ /* 0x000fe20003f0e000 */
[----:B------:R-:W-:Y:S01]  /*0470*/  FMUL R12, R15, R12 ;  /* 0x0000000c0f0c7220 */ /* 0x000fe20000400000 */
[----:B------:R-:W-:Y:S01]  /*0480*/  IMAD.SHL.U32 R13, R17, 0x80, RZ ;  /* 0x00000080110d7824 */ /* 0x000fe200078e00ff */
[----:B------:R-:W-:Y:S01]  /*0490*/  SHF.R.U32.HI R0, RZ, 0x3, R17 ;  /* 0x00000003ff007819 */ /* 0x000fe20000011611 */
[----:B--2---:R-:W-:Y:S01]  /*04a0*/  FADD R23, R18, -1 ;  /* 0xbf80000012177421 */ /* 0x004fe20000000000 */
[----:B------:R-:W-:Y:S01]  /*04b0*/  FFMA.FTZ R15, R15, R12, R15 ;  /* 0x0000000c0f0f7223 */ /* 0x000fe2000001000f */
[----:B------:R-:W-:Y:S01]  /*04c0*/  FFMA.FTZ R20, R20, R25, R27 ;  /* 0x0000001914147223 */ /* 0x000fe2000001001b */
[----:B------:R-:W-:Y:S02]  /*04d0*/  SGXT.U32 R0, R0, 0x4 ;  /* 0x000000040000781a */ /* 0x000fe40000000000 */
[----:B------:R-:W-:Y:S01]  /*04e0*/  LOP3.LUT R13, R13, 0x380, RZ, 0xc0, !PT ;  /* 0x000003800d0d7812 */ /* 0x000fe200078ec0ff */
[----:B------:R-:W-:Y:S01]  /*04f0*/  FFMA.FTZ R18, R18, R15, R23 ;  /* 0x0000000f12127223 */ /* 0x000fe20000010017 */
[----:B------:R-:W-:-:S02]  /*0500*/  @!P4 FADD R20, R20, R20 ;  /* 0x000000141414c221 */ /* 0x000fc40000000000 */
[C---:B------:R-:W-:Y:S01]  /*0510*/  LOP3.LUT R14, R13.reuse, R0, RZ, 0xfc, !PT ;  /* 0x000000000d0e7212 */ /* 0x040fe200078efcff */
[----:B------:R-:W-:Y:S01]  /*0520*/  @!P2 FADD R18, R18, R18 ;  /* 0x000000121212a221 */ /* 0x000fe20000000000 */
[C---:B------:R-:W-:Y:S02]  /*0530*/  LOP3.LUT R12, R13.reuse, 0x20, RZ, 0xfc, !PT ;  /* 0x000000200d0c7812 */ /* 0x040fe400078efcff */
[C---:B------:R-:W-:Y:S02]  /*0540*/  LEA.HI R15, R13.reuse, UR4, RZ, 0x1f ;  /* 0x000000040d0f7c11 */ /* 0x040fe4000f8ff8ff */
[C---:B------:R-:W-:Y:S02]  /*0550*/  LOP3.LUT R24, R13.reuse, 0x40, RZ, 0xfc, !PT ;  /* 0x000000400d187812 */ /* 0x040fe400078efcff */
[----:B------:R-:W-:Y:S01]  /*0560*/  LOP3.LUT R25, R13, 0x60, RZ, 0xfc, !PT ;  /* 0x000000600d197812 */ /* 0x000fe200078efcff */
[----:B------:R-:W-:Y:S01]  /*0570*/  IMAD R13, R14, 0x4, R15 ;  /* 0x000000040e0d7824 */ /* 0x000fe200078e020f */
[----:B------:R-:W-:-:S02]  /*0580*/  LEA.HI R23, R12, UR4, RZ, 0x1f ;  /* 0x000000040c177c11 */ /* 0x000fc4000f8ff8ff */
[----:B------:R-:W-:Y:S01]  /*0590*/  LEA.HI R15, R24, UR4, RZ, 0x1f ;  /* 0x00000004180f7c11 */ /* 0x000fe2000f8ff8ff */
[----:B------:R-:W-:Y:S01]  /*05a0*/  FADD.FTZ R24, |R11|, -RZ ;  /* 0x800000ff0b187221 */ /* 0x000fe20000010200 */
[----:B------:R-:W-:Y:S02]  /*05b0*/  LEA.HI R25, R25, UR4, RZ, 0x1f ;  /* 0x0000000419197c11 */ /* 0x000fe4000f8ff8ff */
[C---:B------:R-:W-:Y:S01]  /*05c0*/  LEA R12, R14.reuse, R23, 0x2 ;  /* 0x000000170e0c7211 */ /* 0x040fe200078e10ff */
[----:B------:R-:W-:Y:S01]  /*05d0*/  FMUL R23, R11, 1.4426950216293334961 ;  /* 0x3fb8aa3b0b177820 */ /* 0x000fe20000400000 */
[C---:B------:R-:W-:Y:S02]  /*05e0*/  IMAD R15, R14.reuse, 0x4, R15 ;  /* 0x000000040e0f7824 */ /* 0x040fe400078e020f */
[----:B------:R-:W-:Y:S01]  /*05f0*/  IMAD R14, R14, 0x4, R25 ;  /* 0x000000040e0e7824 */ /* 0x000fe200078e0219 */
[----:B------:R-:W-:Y:S02]  /*0600*/  FSEL R25, R21, RZ, P0 ;  /* 0x000000ff15197208 */ /* 0x000fe40000000000 */
[----:B------:R-:W1:Y:S01]  /*0610*/  FRND R23, R23 ;  /* 0x0000001700177307 */ /* 0x000e620000201000 */
[----:B------:R-:W-:-:S02]  /*0620*/  FSETP.GEU.AND P0, PT, R24, 0.40999999642372131348, PT ;  /* 0x3ed1eb851800780b */ /* 0x000fc40003f0e000 */
[C---:B------:R-:W-:Y:S01]  /*0630*/  FFMA.FTZ R24, -R25.reuse, 0.693145751953125, R10 ;  /* 0x3f31720019187823 */ /* 0x040fe2000001010a */
[----:B------:R-:W-:-:S03]  /*0640*/  FSETP.NEU.AND P1, PT, R25, 128, PT ;  /* 0x430000001900780b */ /* 0x000fc60003f2d000 */
[C---:B------:R-:W-:Y:S01]  /*0650*/  FFMA.FTZ R21, -R25.reuse, 1.428606765330187045e-06, R24 ;  /* 0x35bfbe8e19157823 */ /* 0x040fe20000010118 */
[----:B------:R-:W-:-:S03]  /*0660*/  FSEL R19, R25, 127, P1 ;  /* 0x42fe000019137808 */ /* 0x000fc60000800000 */
[----:B------:R-:W-:Y:S01]  /*0670*/  FFMA.FTZ R24, R21, R16, 0.0083824126049876213074 ;  /* 0x3c09566315187423 */ /* 0x000fe20000010010 */
[----:B-1----:R-:W-:-:S03]  /*0680*/  FSEL R22, R23, RZ, P0 ;  /* 0x000000ff17167208 */ /* 0x002fc60000000000 */
[C---:B------:R-:W-:Y:S01]  /*0690*/  FFMA.FTZ R24, R21.reuse, R24, 0.041667830199003219604 ;  /* 0x3d2aabe315187423 */ /* 0x040fe20000010018 */
[----:B------:R-:W1:Y:S01]  /*06a0*/  MUFU.EX2 R23, R19 ;  /* 0x0000001300177308 */ /* 0x000e620000000800 */
[----:B------:R-:W-:Y:S02]  /*06b0*/  FSETP.GEU.AND P0, PT, R26, -25, PT ;  /* 0xc1c800001a00780b */ /* 0x000fe40003f0e000 */
[----:B------:R-:W-:Y:S01]  /*06c0*/  FFMA.FTZ R24, R21, R24, 0.16666397452354431152 ;  /* 0x3e2aa9f615187423 */ /* 0x000fe20000010018 */
[----:B------:R-:W-:-:S03]  /*06d0*/  FSETP.NEU.AND P2, PT, R22, 128, PT ;  /* 0x430000001600780b */ /* 0x000fc60003f4d000 */
[----:B------:R-:W-:-:S04]  /*06e0*/  FFMA.FTZ R24, R21, R24, 0.49999994039535522461 ;  /* 0x3efffffe15187423 */ /* 0x000fc80000010018 */
[----:B------:R-:W-:Y:S01]  /*06f0*/  FMUL R26, R21, R24 ;  /* 0x00000018151a7220 */ /* 0x000fe20000400000 */
[----:B------:R-:W-:Y:S02]  /*0700*/  FSEL R24, R18, +INF , !P6 ;  /* 0x7f80000012187808 */ /* 0x000fe40007000000 */
[----:B------:R-:W-:Y:S01]  /*0710*/  FSETP.NEU.AND P6, PT, R9, RZ, PT ;  /* 0x000000ff0900720b */ /* 0x000fe20003fcd000 */
[----:B------:R-:W-:Y:S01]  /*0720*/  FFMA.FTZ R26, R21, R26, R21 ;  /* 0x0000001a151a7223 */ /* 0x000fe20000010015 */
[----:B-1----:R-:W-:-:S04]  /*0730*/  FADD R18, R23, -1 ;  /* 0xbf80000017127421 */ /* 0x002fc80000000000 */
[----:B------:R-:W-:Y:S01]  /*0740*/  FFMA.FTZ R21, R23, R26, R18 ;  /* 0x0000001a17157223 */ /* 0x000fe20000010012 */
[C---:B------:R-:W-:Y:S01]  /*0750*/  FFMA.FTZ R23, -R22.reuse, 0.693145751953125, R11 ;  /* 0x3f31720016177823 */ /* 0x040fe2000001010b */
[----:B------:R-:W-:Y:S02]  /*0760*/  FADD R18, R9, R9 ;  /* 0x0000000909127221 */ /* 0x000fe40000000000 */
[----:B------:R-:W-:Y:S01]  /*0770*/  @!P1 FADD R21, R21, R21 ;  /* 0x0000001515159221 */ /* 0x000fe20000000000 */
[C---:B------:R-:W-:Y:S01]  /*0780*/  FFMA.FTZ R23, -R22.reuse, 1.428606765330187045e-06, R23 ;  /* 0x35bfbe8e16177823 */ /* 0x040fe20000010117 */
[----:B------:R-:W-:Y:S02]  /*0790*/  FSEL R22, R22, 127, P2 ;  /* 0x42fe000016167808 */ /* 0x000fe40001000000 */
[----:B------:R-:W-:Y:S01]  /*07a0*/  @P6 FSEL R18, R24, -1, P3 ;  /* 0xbf80000018126808 */ /* 0x000fe20001800000 */
[----:B------:R-:W-:Y:S01]  /*07b0*/  FFMA.FTZ R24, R23, R16, 0.0083824126049876213074 ;  /* 0x3c09566317187423 */ /* 0x000fe20000010010 */
[----:B------:R-:W-:-:S02]  /*07c0*/  FSETP.GEU.AND P3, PT, R22, -25, PT ;  /* 0xc1c800001600780b */ /* 0x000fc40003f6e000 */
[----:B------:R-:W-:Y:S01]  /*07d0*/  FSETP.GT.AND P4, PT, R22, 128, PT ;  /* 0x430000001600780b */ /* 0x000fe20003f84000 */
[----:B------:R-:W-:Y:S01]  /*07e0*/  FFMA.FTZ R24, R23, R24, 0.041667830199003219604 ;  /* 0x3d2aabe317187423 */ /* 0x000fe20000010018 */
[----:B------:R-:W1:Y:S01]  /*07f0*/  MUFU.EX2 R22, R22 ;  /* 0x0000001600167308 */ /* 0x000e620000000800 */
[----:B------:R-:W-:Y:S02]  /*0800*/  FSETP.NEU.AND P6, PT, R11, RZ, PT ;  /* 0x000000ff0b00720b */ /* 0x000fe40003fcd000 */
[----:B------:R-:W-:Y:S01]  /*0810*/  FFMA.FTZ R24, R23, R24, 0.16666397452354431152 ;  /* 0x3e2aa9f617187423 */ /* 0x000fe20000010018 */
[----:B------:R-:W-:-:S03]  /*0820*/  FSETP.NEU.AND P1, PT, R10, RZ, PT ;  /* 0x000000ff0a00720b */ /* 0x000fc60003f2d000 */
[----:B------:R-:W-:-:S04]  /*0830*/  FFMA.FTZ R24, R23, R24, 0.49999994039535522461 ;  /* 0x3efffffe17187423 */ /* 0x000fc80000010018 */
[----:B------:R-:W-:-:S04]  /*0840*/  FMUL R24, R23, R24 ;  /* 0x0000001817187220 */ /* 0x000fc80000400000 */
[----:B------:R-:W-:Y:S01]  /*0850*/  FFMA.FTZ R23, R23, R24, R23 ;  /* 0x0000001817177223 */ /* 0x000fe20000010017 */
[----:B-1----:R-:W-:Y:S01]  /*0860*/  FADD R25, R22, -1 ;  /* 0xbf80000016197421 */ /* 0x002fe20000000000 */
[----:B------:R-:W-:Y:S01]  /*0870*/  FSEL R24, R20, +INF , !P5 ;  /* 0x7f80000014187808 */ /* 0x000fe20006800000 */
[----:B------:R-:W-:Y:S01]  /*0880*/  FADD R20, R11, R11 ;  /* 0x0000000b0b147221 */ /* 0x000fe20000000000 */
[----:B------:R-:W-:Y:S01]  /*0890*/  FSETP.NEU.AND P5, PT, R8, RZ, PT ;  /* 0x000000ff0800720b */ /* 0x000fe20003fad000 */
[----:B------:R-:W-:Y:S01]  /*08a0*/  FFMA.FTZ R26, R22, R23, R25 ;  /* 0x00000017161a7223 */ /* 0x000fe20000010019 */
[----:B---3--:R-:W-:Y:S01]  /*08b0*/  FMUL R25, R4, 1.4426950216293334961 ;  /* 0x3fb8aa3b04197820 */ /* 0x008fe20000400000 */
[----:B------:R-:W-:Y:S02]  /*08c0*/  FADD R23, R8, R8 ;  /* 0x0000000808177221 */ /* 0x000fe40000000000 */
[----:B------:R-:W-:Y:S01]  /*08d0*/  @!P2 FADD R26, R26, R26 ;  /* 0x0000001a1a1aa221 */ /* 0x000fe20000000000 */
[----:B------:R-:W1:Y:S01]  /*08e0*/  FRND R22, R25 ;  /* 0x0000001900167307 */ /* 0x000e620000201000 */
[----:B------:R-:W-:-:S03]  /*08f0*/  FSETP.GEU.AND P2, PT, R19, -25, PT ;  /* 0xc1c800001300780b */ /* 0x000fc60003f4e000 */
[----:B------:R-:W-:Y:S02]  /*0900*/  FSEL R26, R26, +INF , !P4 ;  /* 0x7f8000001a1a7808 */ /* 0x000fe40006000000 */
[----:B------:R-:W-:Y:S01]  /*0910*/  FSETP.GT.AND P4, PT, R19, 128, PT ;  /* 0x430000001300780b */ /* 0x000fe20003f84000 */
[----:B------:R-:W-:Y:S01]  /*0920*/  FADD R19, R10, R10 ;  /* 0x0000000a0a137221 */ /* 0x000fe20000000000 */
[----:B------:R-:W-:Y:S01]  /*0930*/  @P5 FSEL R23, R24, -1, P0 ;  /* 0xbf80000018175808 */ /* 0x000fe20000000000 */
[----:B------:R-:W-:Y:S01]  /*0940*/  FADD.FTZ R24, |R4|, -RZ ;  /* 0x800000ff04187221 */ /* 0x000fe20000010200 */
[----:B------:R-:W-:Y:S02]  /*0950*/  @P6 FSEL R20, R26, -1, P3 ;  /* 0xbf8000001a146808 */ /* 0x000fe40001800000 */
[----:B------:R-:W-:Y:S02]  /*0960*/  FSEL R21, R21, +INF , !P4 ;  /* 0x7f80000015157808 */ /* 0x000fe40006000000 */
[----:B------:R-:W-:Y:S01]  /*0970*/  FSETP.GEU.AND P3, PT, R24, 0.40999999642372131348, PT ;  /* 0x3ed1eb851800780b */ /* 0x000fe20003f6e000 */
[----:B------:R-:W-:Y:S01]  /*0980*/  FMUL R24, R5, 1.4426950216293334961 ;  /* 0x3fb8aa3b05187820 */ /* 0x000fe20000400000 */
[----:B------:R-:W-:-:S02]  /*0990*/  FSETP.GT.AND P0, PT, R11, RZ, PT ;  /* 0x000000ff0b00720b */ /* 0x000fc40003f04000 */
[----:B-1----:R-:W-:Y:S02]  /*09a0*/  FSEL R25, R22, RZ, P3 ;  /* 0x000000ff16197208 */ /* 0x002fe40001800000 */
[----:B------:R-:W-:Y:S02]  /*09b0*/  @P1 FSEL R19, R21, -1, P2 ;  /* 0xbf80000015131808 */ /* 0x000fe40001000000 */
[----:B------:R-:W-:Y:S01]  /*09c0*/  FSEL R21, R11, R20, P0 ;  /* 0x000000140b157208 */ /* 0x000fe20000000000 */
[C---:B------:R-:W-:Y:S01]  /*09d0*/  FFMA.FTZ R20, -R25.reuse, 0.693145751953125, R4 ;  /* 0x3f31720019147823 */ /* 0x040fe20000010104 */
[C---:B------:R-:W-:Y:S01]  /*09e0*/  FSETP.GT.AND P0, PT, R8.reuse, RZ, PT ;  /* 0x000000ff0800720b */ /* 0x040fe20003f04000 */
[----:B------:R1:W2:Y:S01]  /*09f0*/  FRND R11, R24 ;  /* 0x00000018000b7307 */ /* 0x0002a20000201000 */
[C---:B------:R-:W-:Y:S02]  /*0a00*/  FSETP.NEU.AND P3, PT, R25.reuse, 128, PT ;  /* 0x430000001900780b */ /* 0x040fe40003f6d000 */
[----:B------:R-:W-:Y:S01]  /*0a10*/  FSEL R26, R8, R23, P0 ;  /* 0x00000017081a7208 */ /* 0x000fe20000000000 */
[----:B------:R-:W-:Y:S01]  /*0a20*/  FFMA.FTZ R23, -R25, 1.428606765330187045e-06, R20 ;  /* 0x35bfbe8e19177823 */ /* 0x000fe20000010114 */
[----:B------:R-:W-:Y:S01]  /*0a30*/  FSETP.GT.AND P1, PT, R9, RZ, PT ;  /* 0x000000ff0900720b */ /* 0x000fe20003f24000 */
[----:B------:R-:W-:Y:S01]  /*0a40*/  FMUL R20, R7, 1.4426950216293334961 ;  /* 0x3fb8aa3b07147820 */ /* 0x000fe20000400000 */
[----:B------:R-:W-:Y:S01]  /*0a50*/  FSEL R8, R25, 127, P3 ;  /* 0x42fe000019087808 */ /* 0x000fe20001800000 */
[----:B------:R-:W-:Y:S01]  /*0a60*/  STS [R13], R26 ;  /* 0x0000001a0d007388 */ /* 0x000fe20000000800 */
[----:B------:R-:W-:Y:S01]  /*0a70*/  FSEL R25, R9, R18, P1 ;  /* 0x0000001209197208 */ /* 0x000fe20000800000 */
[C---:B------:R-:W-:Y:S01]  /*0a80*/  FFMA.FTZ R18, R23.reuse, R16, 0.0083824126049876213074 ;  /* 0x3c09566317127423 */ /* 0x040fe20000010010 */
[----:B------:R-:W-:Y:S01]  /*0a90*/  FSETP.GT.AND P0, PT, R10, RZ, PT ;  /* 0x000000ff0a00720b */ /* 0x000fe20003f04000 */
[----:B------:R-:W3:Y:S01]  /*0aa0*/  MUFU.EX2 R9, R8 ;  /* 0x0000000800097308 */ /* 0x000ee20000000800 */
[----:B------:R-:W-:Y:S01]  /*0ab0*/  FSETP.GEU.AND P5, PT, R8, -25, PT ;  /* 0xc1c800000800780b */ /* 0x000fe20003fae000 */
[C---:B------:R-:W-:Y:S01]  /*0ac0*/  FFMA.FTZ R18, R23.reuse, R18, 0.041667830199003219604 ;  /* 0x3d2aabe317127423 */ /* 0x040fe20000010012 */
[----:B------:R-:W-:Y:S01]  /*0ad0*/  FSEL R28, R10, R19, P0 ;  /* 0x000000130a1c7208 */ /* 0x000fe20000000000 */
[C---:B------:R-:W-:Y:S01]  /*0ae0*/  FMUL R10, R6.reuse, 1.4426950216293334961 ;  /* 0x3fb8aa3b060a7820 */ /* 0x040fe20000400000 */
[----:B------:R-:W-:Y:S01]  /*0af0*/  FADD.FTZ R19, |R6|, -RZ ;  /* 0x800000ff06137221 */ /* 0x000fe20000010200 */
[----:B------:R-:W-:Y:S01]  /*0b00*/  FFMA.FTZ R22, R23, R18, 0.16666397452354431152 ;  /* 0x3e2aa9f617167423 */ /* 0x000fe20000010012 */
[----:B------:R-:W-:Y:S01]  /*0b10*/  FADD.FTZ R18, |R5|, -RZ ;  /* 0x800000ff05127221 */ /* 0x000fe20000010200 */
[----:B------:R-:W4:Y:S01]  /*0b20*/  FRND R20, R20 ;  /* 0x0000001400147307 */ /* 0x000f220000201000 */
[----:B------:R-:W-:Y:S01]  /*0b30*/  STS [R12+0x80], R25 ;  /* 0x000080190c007388 */ /* 0x000fe20000000800 */
[----:B-1----:R-:W-:Y:S01]  /*0b40*/  FFMA.FTZ R24, R23, R22, 0.49999994039535522461 ;  /* 0x3efffffe17187423 */ /* 0x002fe20000010016 */
[----:B------:R-:W-:Y:S01]  /*0b50*/  FSETP.GEU.AND P2, PT, R19, 0.40999999642372131348, PT ;  /* 0x3ed1eb851300780b */ /* 0x000fe20003f4e000 */
[----:B------:R-:W-:Y:S01]  /*0b60*/  FADD.FTZ R22, |R7|, -RZ ;  /* 0x800000ff07167221 */ /* 0x000fe20000010200 */
[----:B------:R-:W-:Y:S01]  /*0b70*/  FSETP.GEU.AND P0, PT, R18, 0.40999999642372131348, PT ;  /* 0x3ed1eb851200780b */ /* 0x000fe20003f0e000 */
[----:B------:R-:W-:Y:S01]  /*0b80*/  FMUL R24, R23, R24 ;  /* 0x0000001817187220 */ /* 0x000fe20000400000 */
[----:B------:R-:W-:Y:S01]  /*0b90*/  STS [R15+0x100], R28 ;  /* 0x0001001c0f007388 */ /* 0x000fe20000000800 */
[----:B------:R-:W1:Y:S01]  /*0ba0*/  FRND R10, R10 ;  /* 0x0000000a000a7307 */ /* 0x000e620000201000 */
[----:B--2---:R-:W-:Y:S01]  /*0bb0*/  FSEL R18, R11, RZ, P0 ;  /* 0x000000ff0b127208 */ /* 0x004fe20000000000 */
[----:B------:R-:W-:Y:S01]  /*0bc0*/  FFMA.FTZ R24, R23, R24, R23 ;  /* 0x0000001817187223 */ /* 0x000fe20000010017 */
[----:B------:R1:W-:Y:S01]  /*0bd0*/  STS [R14+0x180], R21 ;  /* 0x000180150e007388 */ /* 0x0003e20000000800 */
[----:B------:R-:W-:Y:S01]  /*0be0*/  FSETP.GEU.AND P1, PT, R22, 0.40999999642372131348, PT ;  /* 0x3ed1eb851600780b */ /* 0x000fe20003f2e000 */
[----:B---3--:R-:W-:Y:S01]  /*0bf0*/  FADD R22, R9, -1 ;  /* 0xbf80000009167421 */ /* 0x008fe20000000000 */
[C---:B------:R-:W-:Y:S01]  /*0c00*/  FFMA.FTZ R19, -R18.reuse, 0.693145751953125, R5 ;  /* 0x3f31720012137823 */ /* 0x040fe20000010105 */
[----:B------:R-:W-:-:S02]  /*0c10*/  FSETP.NEU.AND P0, PT, R18, 128, PT ;  /* 0x430000001200780b */ /* 0x000fc40003f0d000 */
[----:B------:R-:W-:Y:S01]  /*0c20*/  FSETP.GT.AND P4, PT, R8, 128, PT ;  /* 0x430000000800780b */ /* 0x000fe20003f84000 */
[----:B------:R-:W-:Y:S01]  /*0c30*/  FFMA.FTZ R19, -R18, 1.428606765330187045e-06, R19 ;  /* 0x35bfbe8e12137823 */ /* 0x000fe20000010113 */
[----:B------:R-:W-:Y:S01]  /*0c40*/  FFMA.FTZ R8, R9, R24, R22 ;  /* 0x0000001809087223 */ /* 0x000fe20000010016 */
[----:B----4-:R-:W-:Y:S02]  /*0c50*/  FSEL R20, R20, RZ, P1 ;  /* 0x000000ff14147208 */ /* 0x010fe40000800000 */
[----:B------:R-:W-:Y:S01]  /*0c60*/  FSETP.NEU.AND P6, PT, R4, RZ, PT ;  /* 0x000000ff0400720b */ /* 0x000fe20003fcd000 */
[----:B------:R-:W-:Y:S01]  /*0c70*/  @!P3 FADD R8, R8, R8 ;  /* 0x000000080808b221 */ /* 0x000fe20000000000 */
[----:B-1----:R-:W-:Y:S01]  /*0c80*/  FSEL R21, R10, RZ, P2 ;  /* 0x000000ff0a157208 */ /* 0x002fe20001000000 */
[----:B------:R-:W-:Y:S01]  /*0c90*/  FFMA.FTZ R11, -R20, 0.693145751953125, R7 ;  /* 0x3f317200140b7823 */ /* 0x000fe20000010107 */
[----:B------:R-:W-:Y:S01]  /*0ca0*/  FSEL R10, R18, 127, P0 ;  /* 0x42fe0000120a7808 */ /* 0x000fe20000000000 */
[----:B------:R-:W-:Y:S01]  /*0cb0*/  FFMA.FTZ R18, R19, R16, 0.0083824126049876213074 ;  /* 0x3c09566313127423 */ /* 0x000fe20000010010 */
[----:B------:R-:W-:Y:S01]  /*0cc0*/  FSEL R8, R8, +INF , !P4 ;  /* 0x7f80000008087808 */ /* 0x000fe20006000000 */
[----:B------:R-:W-:Y:S01]  /*0cd0*/  FFMA.FTZ R22, -R21, 0.693145751953125, R6 ;  /* 0x3f31720015167823 */ /* 0x000fe20000010106 */
[C---:B------:R-:W-:Y:S01]  /*0ce0*/  FFMA.FTZ R11, -R20.reuse, 1.428606765330187045e-06, R11 ;  /* 0x35bfbe8e140b7823 */ /* 0x040fe2000001010b */
[----:B------:R-:W-:Y:S01]  /*0cf0*/  FFMA.FTZ R24, R19, R18, 0.041667830199003219604 ;  /* 0x3d2aabe313187423 */ /* 0x000fe20000010012 */
[C---:B------:R-:W-:Y:S01]  /*0d00*/  FSETP.NEU.AND P1, PT, R21.reuse, 128, PT ;  /* 0x430000001500780b */ /* 0x040fe20003f2d000 */
[----:B------:R-:W-:Y:S01]  /*0d10*/  FFMA.FTZ R9, -R21, 1.428606765330187045e-06, R22 ;  /* 0x35bfbe8e15097823 */ /* 0x000fe20000010116 */
[----:B------:R-:W-:Y:S01]  /*0d20*/  FSETP.NEU.AND P4, PT, R20, 128, PT ;  /* 0x430000001400780b */ /* 0x000fe20003f8d000 */
[----:B------:R-:W-:Y:S01]  /*0d30*/  FFMA.FTZ R24, R19, R24, 0.16666397452354431152 ;  /* 0x3e2aa9f613187423 */ /* 0x000fe20000010018 */
[C---:B------:R-:W-:Y:S01]  /*0d40*/  FSETP.GEU.AND P2, PT, R10.reuse, -25, PT ;  /* 0xc1c800000a00780b */ /* 0x040fe20003f4e000 */
[----:B------:R-:W-:Y:S01]  /*0d50*/  FFMA.FTZ R22, R9, R16, 0.0083824126049876213074 ;  /* 0x3c09566309167423 */ /* 0x000fe20000010010 */
[----:B------:R-:W-:Y:S01]  /*0d60*/  FSETP.GT.AND P3, PT, R10, 128, PT ;  /* 0x430000000a00780b */ /* 0x000fe20003f64000 */
[----:B------:R-:W-:Y:S01]  /*0d70*/  FFMA.FTZ R24, R19, R24, 0.49999994039535522461 ;  /* 0x3efffffe13187423 */ /* 0x000fe20000010018 */
[----:B------:R-:W1:Y:S01]  /*0d80*/  MUFU.EX2 R10, R10 ;  /* 0x0000000a000a7308 */ /* 0x000e620000000800 */
[----:B------:R-:W-:Y:S01]  /*0d90*/  FFMA.FTZ R26, R11, R16, 0.0083824126049876213074 ;  /* 0x3c0956630b1a7423 */ /* 0x000fe20000010010 */
[----:B------:R-:W-:Y:S01]  /*0da0*/  FSEL R18, R21, 127, P1 ;  /* 0x42fe000015127808 */ /* 0x000fe20000800000 */
[----:B------:R-:W-:Y:S01]  /*0db0*/  FMUL R24, R19, R24 ;  /* 0x0000001813187220 */ /* 0x000fe20000400000 */
[----:B------:R-:W-:Y:S01]  /*0dc0*/  FFMA.FTZ R22, R9, R22, 0.041667830199003219604 ;  /* 0x3d2aabe309167423 */ /* 0x000fe20000010016 */
[----:B------:R-:W-:Y:S01]  /*0dd0*/  FSEL R20, R20, 127, P4 ;  /* 0x42fe000014147808 */ /* 0x000fe20002000000 */
[----:B------:R-:W-:Y:S01]  /*0de0*/  FFMA.FTZ R26, R11, R26, 0.041667830199003219604 ;  /* 0x3d2aabe30b1a7423 */ /* 0x000fe2000001001a */
[----:B------:R-:W-:Y:S01]  /*0df0*/  FFMA.FTZ R21, R19, R24, R19 ;  /* 0x0000001813157223 */ /* 0x000fe20000010013 */
[----:B------:R-:W2:Y:S01]  /*0e00*/  MUFU.EX2 R16, R18 ;  /* 0x0000001200107308 */ /* 0x000ea20000000800 */
[----:B------:R-:W-:Y:S01]  /*0e10*/  FFMA.FTZ R22, R9, R22, 0.16666397452354431152 ;  /* 0x3e2aa9f609167423 */ /* 0x000fe20000010016 */
[----:B------:R-:W-:-:S03]  /*0e20*/  FFMA.FTZ R26, R11, R26, 0.16666397452354431152 ;  /* 0x3e2aa9f60b1a7423 */ /* 0x000fc6000001001a */
[----:B------:R-:W-:Y:S01]  /*0e30*/  FFMA.FTZ R22, R9, R22, 0.49999994039535522461 ;  /* 0x3efffffe09167423 */ /* 0x000fe20000010016 */
[----:B------:R-:W-:Y:S01]  /*0e40*/  FFMA.FTZ R26, R11, R26, 0.49999994039535522461 ;  /* 0x3efffffe0b1a7423 */ /* 0x000fe2000001001a */
[C---:B-1----:R-:W-:Y:S01]  /*0e50*/  FADD R27, R10.reuse, -1 ;  /* 0xbf8000000a1b7421 */ /* 0x042fe20000000000 */
[----:B------:R-:W1:Y:S01]  /*0e60*/  MUFU.EX2 R19, R20 ;  /* 0x0000001400137308 */ /* 0x000e620000000800 */
[----:B------:R-:W-:Y:S01]  /*0e70*/  FMUL R22, R9, R22 ;  /* 0x0000001609167220 */ /* 0x000fe20000400000 */
[----:B------:R-:W-:Y:S01]  /*0e80*/  FMUL R26, R11, R26 ;  /* 0x0000001a0b1a7220 */ /* 0x000fe20000400000 */
[----:B------:R-:W-:Y:S02]  /*0e90*/  FFMA.FTZ R10, R10, R21, R27 ;  /* 0x000000150a0a7223 */ /* 0x000fe4000001001b */
[----:B------:R-:W-:Y:S01]  /*0ea0*/  FFMA.FTZ R23, R9, R22, R9 ;  /* 0x0000001609177223 */ /* 0x000fe20000010009 */
[----:B------:R-:W-:Y:S01]  /*0eb0*/  FADD R9, R4, R4 ;  /* 0x0000000404097221 */ /* 0x000fe20000000000 */
[----:B------:R-:W-:Y:S01]  /*0ec0*/  @P6 FSEL R9, R8, -1, P5 ;  /* 0xbf80000008096808 */ /* 0x000fe20002800000 */
[----:B--2---:R-:W-:Y:S01]  /*0ed0*/  FADD R25, R16, -1 ;  /* 0xbf80000010197421 */ /* 0x004fe20000000000 */
[----:B------:R-:W-:Y:S01]  /*0ee0*/  FFMA.FTZ R26, R11, R26, R11 ;  /* 0x0000001a0b1a7223 */ /* 0x000fe2000001000b */
[----:B------:R-:W-:Y:S01]  /*0ef0*/  @!P0 FADD R10, R10, R10 ;  /* 0x0000000a0a0a8221 */ /* 0x000fe20000000000 */
[----:B------:R-:W-:Y:S01]  /*0f00*/  FSETP.NEU.AND P0, PT, R6, RZ, PT ;  /* 0x000000ff0600720b */ /* 0x000fe20003f0d000 */
[----:B------:R-:W-:Y:S01]  /*0f10*/  FFMA.FTZ R16, R16, R23, R25 ;  /* 0x0000001710107223 */ /* 0x000fe20000010019 */
[----:B------:R-:W-:Y:S01]  /*0f20*/  FSETP.NEU.AND P5, PT, R5, RZ, PT ;  /* 0x000000ff0500720b */ /* 0x000fe20003fad000 */
[----:B------:R-:W-:Y:S01]  /*0f30*/  FADD R11, R6, R6 ;  /* 0x00000006060b7221 */ /* 0x000fe20000000000 */
[----:B-1----:R-:W-:Y:S01]  /*0f40*/  FADD R8, R19, -1 ;  /* 0xbf80000013087421 */ /* 0x002fe20000000000 */
[----:B------:R-:W-:Y:S01]  /*0f50*/  @!P1 FADD R16, R16, R16 ;  /* 0x0000001010109221 */ /* 0x000fe20000000000 */
[----:B------:R-:W-:-:S02]  /*0f60*/  FSETP.GT.AND P1, PT, R18, 128, PT ;  /* 0x430000001200780b */ /* 0x000fc40003f24000 */
[----:B------:R-:W-:Y:S01]  /*0f70*/  FFMA.FTZ R19, R19, R26, R8 ;  /* 0x0000001a13137223 */ /* 0x000fe20000010008 */
[----:B------:R-:W-:Y:S01]  /*0f80*/  FSEL R10, R10, +INF , !P3 ;  /* 0x7f8000000a0a7808 */ /* 0x000fe20005800000 */
[----:B------:R-:W-:Y:S01]  /*0f90*/  FADD R8, R5, R5 ;  /* 0x0000000505087221 */ /* 0x000fe20000000000 */
[----:B------:R-:W-:Y:S01]  /*0fa0*/  FSETP.GEU.AND P6, PT, R18, -25, PT ;  /* 0xc1c800001200780b */ /* 0x000fe20003fce000 */
[----:B------:R-:W-:Y:S01]  /*0fb0*/  @!P4 FADD R19, R19, R19 ;  /* 0x000000131313c221 */ /* 0x000fe20000000000 */
[----:B------:R-:W-:Y:S02]  /*0fc0*/  FSETP.NEU.AND P4, PT, R7, RZ, PT ;  /* 0x000000ff0700720b */ /* 0x000fe40003f8d000 */
[----:B------:R-:W-:Y:S02]  /*0fd0*/  FSETP.GT.AND P3, PT, R20, 128, PT ;  /* 0x430000001400780b */ /* 0x000fe40003f64000 */
[----:B------:R-:W-:Y:S02]  /*0fe0*/  FSEL R16, R16, +INF , !P1 ;  /* 0x7f80000010107808 */ /* 0x000fe40004800000 */
[----:B------:R-:W-:-:S02]  /*0ff0*/  FSETP.GEU.AND P1, PT, R20, -25, PT ;  /* 0xc1c800001400780b */ /* 0x000fc40003f2e000 */
[----:B------:R-:W-:Y:S02]  /*1000*/  @P0 FSEL R11, R16, -1, P6 ;  /* 0xbf800000100b0808 */ /* 0x000fe40003000000 */
[----:B------:R-:W-:Y:S02]  /*1010*/  FSEL R19, R19, +INF , !P3 ;  /* 0x7f80000013137808 */ /* 0x000fe40005800000 */
[----:B------:R-:W-:Y:S02]  /*1020*/  FSETP.GT.AND P0, PT, R4, RZ, PT ;  /* 0x000000ff0400720b */ /* 0x000fe40003f04000 */
[----:B------:R-:W-:Y:S02]  /*1030*/  @P5 FSEL R8, R10, -1, P2 ;  /* 0xbf8000000a085808 */ /* 0x000fe40001000000 */
[----:B------:R-:W-:Y:S02]  /*1040*/  FSETP.GT.AND P2, PT, R5, RZ, PT ;  /* 0x000000ff0500720b */ /* 0x000fe40003f44000 */
[----:B------:R-:W-:Y:S01]  /*1050*/  FSEL R10, R19, -1, P1 ;  /* 0xbf800000130a7808 */ /* 0x000fe20000800000 */
[----:B------:R-:W-:Y:S01]  /*1060*/  @!P4 FADD R10, R7, R7 ;  /* 0x00000007070ac221 */ /* 0x000fe20000000000 */
[----:B------:R-:W-:-:S02]  /*1070*/  FSEL R16, R4, R9, P0 ;  /* 0x0000000904107208 */ /* 0x000fc40000000000 */
[C---:B------:R-:W-:Y:S02]  /*1080*/  FSETP.GT.AND P1, PT, R6.reuse, RZ, PT ;  /* 0x000000ff0600720b */ /* 0x040fe40003f24000 */
[----:B------:R-:W-:Y:S01]  /*1090*/  FSETP.GT.AND P0, PT, R7, RZ, PT ;  /* 0x000000ff0700720b */ /* 0x000fe20003f04000 */
[----:B------:R-:W-:Y:S01]  /*10a0*/  STS [R13+0x40], R16 ;  /* 0x000040100d007388 */ /* 0x000fe20000000800 */
[----:B------:R-:W-:Y:S01]  /*10b0*/  FSEL R21, R5, R8, P2 ;  /* 0x0000000805157208 */ /* 0x000fe20001000000 */
[C---:B------:R-:W-:Y:S01]  /*10c0*/  IMAD.SHL.U32 R5, R17.reuse, 0x2, RZ ;  /* 0x0000000211057824 */ /* 0x040fe200078e00ff */
[----:B------:R-:W-:Y:S02]  /*10d0*/  SHF.L.U32 R9, R17, 0x2, RZ ;  /* 0x0000000211097819 */ /* 0x000fe400000006ff */
[----:B------:R-:W-:Y:S01]  /*10e0*/  FSEL R18, R6, R11, P1 ;  /* 0x0000000b06127208 */ /* 0x000fe20000800000 */
[----:B------:R1:W-:Y:S01]  /*10f0*/  STS [R12+0xc0], R21 ;  /* 0x0000c0150c007388 */ /* 0x0003e20000000800 */
[----:B------:R-:W-:-:S02]  /*1100*/  FSEL R17, R7, R10, P0 ;  /* 0x0000000a07117208 */ /* 0x000fc40000000000 */
[----:B------:R-:W-:Y:S01]  /*1110*/  LOP3.LUT R5, R5, 0xf0, RZ, 0xc0, !PT ;  /* 0x000000f005057812 */ /* 0x000fe200078ec0ff */
[----:B------:R-:W-:Y:S01]  /*1120*/  STS [R15+0x140], R18 ;  /* 0x000140120f007388 */ /* 0x000fe20000000800 */
[----:B------:R-:W-:Y:S01]  /*1130*/  LOP3.LUT R8, R9, 0x1fc, RZ, 0xc0, !PT ;  /* 0x000001fc09087812 */ /* 0x000fe200078ec0ff */
[----:B------:R-:W2:Y:S01]  /*1140*/  LDC.64 R10, c[0x0][0x218] ;  /* 0x00008600ff0a7b82 */ /* 0x000ea20000000a00 */
[----:B------:R-:W-:Y:S01]  /*1150*/  LOP3.LUT R2, R2, 0x1c, R9, 0xf8, !PT ;  /* 0x0000001c02027812 */ /* 0x000fe200078ef809 */
[----:B------:R-:W-:Y:S01]  /*1160*/  STS [R14+0x1c0], R17 ;  /* 0x0001c0110e007388 */ /* 0x000fe20000000800 */
[----:B------:R-:W-:Y:S01]  /*1170*/  VIADD R5, R5, UR4 ;  /* 0x0000000405057c36 */ /* 0x000fe20008000000 */
[C---:B-1----:R-:W-:Y:S02]  /*1180*/  LOP3.LUT R12, R8.reuse, 0x200, RZ, 0xfc, !PT ;  /* 0x00000200080c7812 */ /* 0x042fe400078efcff */
[----:B------:R-:W-:Y:S01]  /*1190*/  SHF.R.S32.HI R9, RZ, 0x1f, R2 ;  /* 0x0000001fff097819 */ /* 0x000fe20000011402 */
[----:B------:R-:W-:Y:S01]  /*11a0*/  IMAD R5, R8, 0x4, R5 ;  /* 0x0000000408057824 */ /* 0x000fe200078e0205 */
[----:B------:R-:W-:Y:S01]  /*11b0*/  BAR.SYNC.DEFER_BLOCKING 0x0 ;  /* 0x0000000000007b1d */ /* 0x000fe20000010000 */
[----:B------:R-:W-:-:S02]  /*11c0*/  ISETP.GE.AND P0, PT, R2, 0x200, PT ;  /* 0x000002000200780c */ /* 0x000fc40003f06270 */
[----:B------:R-:W-:Y:S02]  /*11d0*/  LEA.HI R9, R9, R2, RZ, 0x7 ;  /* 0x0000000209097211 */ /* 0x000fe400078f38ff */
[----:B------:R-:W-:Y:S02]  /*11e0*/  SHF.R.U32.HI R12, RZ, 0x1, R12 ;  /* 0x00000001ff0c7819 */ /* 0x000fe4000001160c */
[C---:B------:R-:W-:Y:S02]  /*11f0*/  SHF.L.U32 R16, R9.reuse, 0xa, RZ ;  /* 0x0000000a09107819 */ /* 0x040fe400000006ff */
[----:B------:R-:W-:Y:S02]  /*1200*/  LOP3.LUT R13, R9, 0xffffff80, RZ, 0xc0, !PT ;  /* 0xffffff80090d7812 */ /* 0x000fe400078ec0ff */
[----:B------:R-:W-:Y:S02]  /*1210*/  LOP3.LUT R16, R16, 0xfffe0000, RZ, 0xc0, !PT ;  /* 0xfffe000010107812 */ /* 0x000fe400078ec0ff */
[----:B------:R-:W-:-:S02]  /*1220*/  LOP3.LUT R9, R3, R0, RZ, 0xfc, !PT ;  /* 0x0000000003097212 */ /* 0x000fc400078efcff */
[----:B------:R-:W-:Y:S02]  /*1230*/  LOP3.LUT R0, R3, 0x10, R0, 0xfe, !PT ;  /* 0x0000001003007812 */ /* 0x000fe400078efe00 */
[----:B------:R-:W-:Y:S02]  /*1240*/  IADD3 R13, R16, R2, -R13 ;  /* 0x00000002100d7210 */ /* 0x000fe40007ffe80d */
[C---:B------:R-:W-:Y:S02]  /*1250*/  ISETP.LT.AND P1, PT, R9.reuse, 0x400, !P0 ;  /* 0x000004000900780c */ /* 0x040fe40004721270 */
[----:B------:R-:W-:Y:S01]  /*1260*/  ISETP.LT.AND P0, PT, R0, 0x400, !P0 ;  /* 0x000004000000780c */ /* 0x000fe20004701270 */
[----:B------:R-:W-:Y:S01]  /*1270*/  IMAD R3, R9, 0x80, R13 ;  /* 0x0000008009037824 */ /* 0x000fe200078e020d */
[----:B------:R-:W-:Y:S01]  /*1280*/  LOP3.LUT R12, R12, 0x1f0, RZ, 0xc0, !PT ;  /* 0x000001f00c0c7812 */ /* 0x000fe200078ec0ff */
[----:B------:R-:W1:Y:S02]  /*1290*/  LDS.128 R4, [R5] ;  /* 0x0000000005047984 */ /* 0x000e640000000c00 */
[----:B--2---:R-:W-:-:S04]  /*12a0*/  IMAD.WIDE R2, R3, 0x4, R10 ;  /* 0x0000000403027825 */ /* 0x004fc800078e020a */
[----:B------:R-:W-:-:S05]  /*12b0*/  VIADD R9, R12, UR4 ;  /* 0x000000040c097c36 */ /* 0x000fca0008000000 */
[----:B------:R-:W-:Y:S01]  /*12c0*/  LEA R9, R8, R9, 0x2 ;  /* 0x0000000908097211 */ /* 0x000fe200078e10ff */
[----:B-1----:R1:W-:Y:S01]  /*12d0*/  @P1 STG.E.128 desc[UR6][R2.64], R4 ;  /* 0x0000000402001986 */ /* 0x0023e2000c101d06 */
[----:B------:R-:W-:Y:S05]  /*12e0*/  @!P0 EXIT ;  /* 0x000000000000894d */ /* 0x000fea0003800000 */
[----:B-1----:R-:W0:Y:S01]  /*12f0*/  LDS.128 R4, [R9+0x800] ;  /* 0x0008000009047984 */ /* 0x002e220000000c00 */
[----:B------:R-:W-:-:S04]  /*1300*/  IMAD R13, R0, 0x80, R13 ;  /* 0x00000080000d7824 */ /* 0x000fc800078e020d */
[----:B------:R-:W-:-:S05]  /*1310*/  IMAD.WIDE R10, R13, 0x4, R10 ;  /* 0x000000040d0a7825 */ /* 0x000fca00078e020a */
[----:B0-----:R-:W-:Y:S01]  /*1320*/  STG.E.128 desc[UR6][R10.64], R4 ;  /* 0x000000040a007986 */ /* 0x001fe2000c101d06 */
[----:B------:R-:W-:Y:S05]  /*1330*/  EXIT ;  /* 0x000000000000794d */ /* 0x000fea0003800000 */
.L_x_0:
[----:B------:R-:W-:-:S00]  /*1340*/  BRA `(.L_x_0) ;  /* 0xfffffffc00fc7947 */ /* 0x000fc0000383ffff */
[----:B------:R-:W-:-:S00]  /*1350*/  NOP ;  /* 0x0000000000007918 */ /* 0x000fc00000000000 */
        /* <DEDUP_REMOVED lines=10> */
.L_x_1:


//--------------------- .nv.global.init           --------------------------
	.section	.nv.global.init,"aw",@progbits
.nv.global.init:
	.type		_$_str,@object
	.size		_$_str,(.L_0 - _$_str)
_$_str:
        /*0000*/ 	.byte	0x5f, 0x5f, 0x43, 0x55, 0x44, 0x41, 0x5f, 0x46, 0x54, 0x5a, 0x00
.L_0:


//--------------------- .nv.shared.triton_poi_fused_elu_19 --------------------------
	.section	.nv.shared.triton_poi_fused_elu_19,"aw",@nobits
	.sectionflags	@""
	.align	16
	.zero		1024


//--------------------- .nv.constant0.triton_poi_fused_elu_19 --------------------------
	.section	.nv.constant0.triton_poi_fused_elu_19,"a",@progbits
	.sectionflags	@""
	.align	4
.nv.constant0.triton_poi_fused_elu_19:
	.zero		552
